//
// Generated by NVIDIA NVVM Compiler
//
// Compiler Build ID: CL-36424714
// Cuda compilation tools, release 13.0, V13.0.88
// Based on NVVM 20.0.0
//

.version 9.0
.target sm_100
.address_size 64

	// .globl	_Z7add_vecPdPKd

.visible .entry _Z7add_vecPdPKd(
	.param .u64 .ptr .align 1 _Z7add_vecPdPKd_param_0,
	.param .u64 .ptr .align 1 _Z7add_vecPdPKd_param_1
)
{
	.reg .b32 	%r<2>;
	.reg .b64 	%rd<8>;
	.reg .b64 	%fd<4>;

	ld.param.u64 	%rd1, [_Z7add_vecPdPKd_param_0];
	ld.param.u64 	%rd2, [_Z7add_vecPdPKd_param_1];
	cvta.to.global.u64 	%rd3, %rd1;
	cvta.to.global.u64 	%rd4, %rd2;
	mov.u32 	%r1, %tid.x;
	mul.wide.u32 	%rd5, %r1, 8;
	add.s64 	%rd6, %rd4, %rd5;
	ld.global.f64 	%fd1, [%rd6];
	add.s64 	%rd7, %rd3, %rd5;
	ld.global.f64 	%fd2, [%rd7];
	add.f64 	%fd3, %fd1, %fd2;
	st.global.f64 	[%rd7], %fd3;
	ret;

}


// ===== COMPILED SASS (sm_100) =====

	.target	sm_100

	.elftype	@"ET_EXEC"


//--------------------- .note.nv.tkinfo           --------------------------
	.section	.note.nv.tkinfo,"",@"SHT_NOTE"
	.sectionflags	@"SHF_NOTE_NV_TKINFO"
	.tkinfo
        /*0018*/ 	.word	0x00000002
        /*0030*/ 	.string	""
        /*0030*/ 	.string	"ptxas"
        /*0030*/ 	.string	"Cuda compilation tools, release 13.0, V13.0.88"
        /*0030*/ 	.string	"Build cuda_13.0.r13.0/compiler.36424714_0"
        /*0030*/ 	.string	"-arch sm_100 -m 64 "



//--------------------- .note.nv.cuinfo           --------------------------
	.section	.note.nv.cuinfo,"",@"SHT_NOTE"
	.sectionflags	@"SHF_NOTE_NV_CUINFO"
        /*0018*/ 	.short	0x0002
        /*001a*/ 	.short	0x0064
        /*001c*/ 	.short	0x0082
	.zero		2


//--------------------- .nv.info                  --------------------------
	.section	.nv.info,"",@"SHT_CUDA_INFO"
	.align	4


	//----- nvinfo : EIATTR_REGCOUNT
	.align		4
        /*0000*/ 	.byte	0x04, 0x2f
        /*0002*/ 	.short	(.L_1 - .L_0)
	.align		4
.L_0:
        /*0004*/ 	.word	index@(_Z7add_vecPdPKd)
        /*0008*/ 	.word	0x0000000a


	//----- nvinfo : EIATTR_FRAME_SIZE
	.align		4
.L_1:
        /*000c*/ 	.byte	0x04, 0x11
        /*000e*/ 	.short	(.L_3 - .L_2)
	.align		4
.L_2:
        /*0010*/ 	.word	index@(_Z7add_vecPdPKd)
        /*0014*/ 	.word	0x00000000


	//----- nvinfo : EIATTR_MIN_STACK_SIZE
	.align		4
.L_3:
        /*0018*/ 	.byte	0x04, 0x12
        /*001a*/ 	.short	(.L_5 - .L_4)
	.align		4
.L_4:
        /*001c*/ 	.word	index@(_Z7add_vecPdPKd)
        /*0020*/ 	.word	0x00000000
.L_5:


//--------------------- .nv.compat                --------------------------
	.section	.nv.compat,"",@"SHT_CUDA_COMPAT_INFO"
	.align	4
        /*0000*/ 	.byte	0x02, 0x09, 0x00, 0x00, 0x02, 0x02, 0x01, 0x00, 0x02, 0x05, 0x05, 0x00, 0x03, 0x07, 0x01, 0x01
        /*0010*/ 	.byte	0x02, 0x03, 0x00, 0x00, 0x02, 0x06, 0x01, 0x00, 0x04, 0x0b, 0x08, 0x00, 0x01, 0x00, 0x00, 0x00
        /*0020*/ 	.byte	0x00, 0x00, 0x00, 0x00


//--------------------- .nv.info._Z7add_vecPdPKd  --------------------------
	.section	.nv.info._Z7add_vecPdPKd,"",@"SHT_CUDA_INFO"
	.sectionflags	@""
	.align	4


	//----- nvinfo : EIATTR_CUDA_API_VERSION
	.align		4
        /*0000*/ 	.byte	0x04, 0x37
        /*0002*/ 	.short	(.L_7 - .L_6)
.L_6:
        /*0004*/ 	.word	0x00000082


	//----- nvinfo : EIATTR_KPARAM_INFO
	.align		4
.L_7:
        /*0008*/ 	.byte	0x04, 0x17
        /*000a*/ 	.short	(.L_9 - .L_8)
.L_8:
        /*000c*/ 	.word	0x00000000
        /*0010*/ 	.short	0x0001
        /*0012*/ 	.short	0x0008
        /*0014*/ 	.byte	0x00, 0xf5, 0x21, 0x00


	//----- nvinfo : EIATTR_KPARAM_INFO
	.align		4
.L_9:
        /*0018*/ 	.byte	0x04, 0x17
        /*001a*/ 	.short	(.L_11 - .L_10)
.L_10:
        /*001c*/ 	.word	0x00000000
        /*0020*/ 	.short	0x0000
        /*0022*/ 	.short	0x0000
        /*0024*/ 	.byte	0x00, 0xf5, 0x21, 0x00


	//----- nvinfo : EIATTR_SPARSE_MMA_MASK
	.align		4
.L_11:
        /*0028*/ 	.byte	0x03, 0x50
        /*002a*/ 	.short	0x0000


	//----- nvinfo : EIATTR_MAXREG_COUNT
	.align		4
        /*002c*/ 	.byte	0x03, 0x1b
        /*002e*/ 	.short	0x00ff


	//----- nvinfo : EIATTR_MERCURY_ISA_VERSION
	.align		4
        /*0030*/ 	.byte	0x03, 0x5f
        /*0032*/ 	.short	0x0101


	//----- nvinfo : EIATTR_VRC_CTA_INIT_COUNT
	.align		4
        /*0034*/ 	.byte	0x02, 0x4a
	.zero		1
	.zero		1


	//----- nvinfo : EIATTR_EXIT_INSTR_OFFSETS
	.align		4
        /*0038*/ 	.byte	0x04, 0x1c
        /*003a*/ 	.short	(.L_13 - .L_12)


	//   ....[0]....
.L_12:
        /*003c*/ 	.word	0x000000b0


	//----- nvinfo : EIATTR_CBANK_PARAM_SIZE
	.align		4
.L_13:
        /*0040*/ 	.byte	0x03, 0x19
        /*0042*/ 	.short	0x0010


	//----- nvinfo : EIATTR_PARAM_CBANK
	.align		4
        /*0044*/ 	.byte	0x04, 0x0a
        /*0046*/ 	.short	(.L_15 - .L_14)
	.align		4
.L_14:
        /*0048*/ 	.word	index@(.nv.constant0._Z7add_vecPdPKd)
        /*004c*/ 	.short	0x0380
        /*004e*/ 	.short	0x0010


	//----- nvinfo : EIATTR_SW_WAR
	.align		4
.L_15:
        /*0050*/ 	.byte	0x04, 0x36
        /*0052*/ 	.short	(.L_17 - .L_16)
.L_16:
        /*0054*/ 	.word	0x00000008
.L_17:


//--------------------- .nv.callgraph             --------------------------
	.section	.nv.callgraph,"",@"SHT_CUDA_CALLGRAPH"
	.align	4
	.sectionentsize	8
	.align		4
        /*0000*/ 	.word	0x00000000
	.align		4
        /*0004*/ 	.word	0xffffffff
	.align		4
        /*0008*/ 	.word	0x00000000
	.align		4
        /*000c*/ 	.word	0xfffffffe
	.align		4
        /*0010*/ 	.word	0x00000000
	.align		4
        /*0014*/ 	.word	0xfffffffd
	.align		4
        /*0018*/ 	.word	0x00000000
	.align		4
        /*001c*/ 	.word	0xfffffffc


//--------------------- .text._Z7add_vecPdPKd     --------------------------
	.section	.text._Z7add_vecPdPKd,"ax",@progbits
	.align	128
        .global         _Z7add_vecPdPKd
        .type           _Z7add_vecPdPKd,@function
        .size           _Z7add_vecPdPKd,(.L_x_1 - _Z7add_vecPdPKd)
        .other          _Z7add_vecPdPKd,@"STO_CUDA_ENTRY STV_DEFAULT"
_Z7add_vecPdPKd:
.text._Z7add_vecPdPKd:
[----:B------:R-:W-:Y:S01]  /*0000*/  LDC R1, c[0x0][0x37c] ;  /* 0x0000df00ff017b82 */ /* 0x000fe20000000800 */
[----:B------:R-:W0:Y:S07]  /*0010*/  S2R R7, SR_TID.X ;  /* 0x0000000000077919 */ /* 0x000e2e0000002100 */
[----:B------:R-:W0:Y:S01]  /*0020*/  LDC.64 R2, c[0x0][0x388] ;  /* 0x0000e200ff027b82 */ /* 0x000e220000000a00 */
[----:B------:R-:W1:Y:S07]  /*0030*/  LDCU.64 UR4, c[0x0][0x358] ;  /* 0x00006b00ff0477ac */ /* 0x000e6e0008000a00 */
[----:B------:R-:W2:Y:S01]  /*0040*/  LDC.64 R4, c[0x0][0x380] ;  /* 0x0000e000ff047b82 */ /* 0x000ea20000000a00 */
[----:B0-----:R-:W-:-:S04]  /*0050*/  IMAD.WIDE.U32 R2, R7, 0x8, R2 ;  /* 0x0000000807027825 */ /* 0x001fc800078e0002 */
[----:B--2---:R-:W-:Y:S02]  /*0060*/  IMAD.WIDE.U32 R4, R7, 0x8, R4 ;  /* 0x0000000807047825 */ /* 0x004fe400078e0004 */
[----:B-1----:R-:W2:Y:S04]  /*0070*/  LDG.E.64 R2, desc[UR4][R2.64] ;  /* 0x0000000402027981 */ /* 0x002ea8000c1e1b00 */
[----:B------:R-:W2:Y:S02]  /*0080*/  LDG.E.64 R6, desc[UR4][R4.64] ;  /* 0x0000000404067981 */ /* 0x000ea4000c1e1b00 */
[----:B--2---:R-:W-:-:S07]  /*0090*/  DADD R6, R2, R6 ;  /* 0x0000000002067229 */ /* 0x004fce0000000006 */
[----:B------:R-:W-:Y:S01]  /*00a0*/  STG.E.64 desc[UR4][R4.64], R6 ;  /* 0x0000000604007986 */ /* 0x000fe2000c101b04 */
[----:B------:R-:W-:Y:S05]  /*00b0*/  EXIT ;  /* 0x000000000000794d */ /* 0x000fea0003800000 */
.L_x_0:
[----:B------:R-:W-:-:S00]  /*00c0*/  BRA `(.L_x_0) ;  /* 0xfffffffc00fc7947 */ /* 0x000fc0000383ffff */
[----:B------:R-:W-:-:S00]  /*00d0*/  NOP ;  /* 0x0000000000007918 */ /* 0x000fc00000000000 */
        /* <DEDUP_REMOVED lines=10> */
.L_x_1:


//--------------------- .nv.shared.reserved.0     --------------------------
	.section	.nv.shared.reserved.0,"aw",@nobits
	.weak		__nv_reservedSMEM_offset_0_alias
	.size		__nv_reservedSMEM_offset_0_alias, 0, 64
	.other		__nv_reservedSMEM_offset_0_alias,@"STO_CUDA_RESERVED_SHARED STV_DEFAULT"
__nv_reservedSMEM_offset_0_alias:
	.zero		0
	.zero		64


//--------------------- .nv.constant0._Z7add_vecPdPKd --------------------------
	.section	.nv.constant0._Z7add_vecPdPKd,"a",@progbits
	.sectionflags	@""
	.align	4
.nv.constant0._Z7add_vecPdPKd:
	.zero		912


//--------------------- SYMBOLS --------------------------

	.type		.nv.reservedSmem.offset0,@object
	.size		.nv.reservedSmem.offset0,0x4
